//
// Generated by NVIDIA NVVM Compiler
//
// Compiler Build ID: CL-36424714
// Cuda compilation tools, release 13.0, V13.0.88
// Based on NVVM 20.0.0
//

.version 9.0
.target sm_100
.address_size 64

	// .globl	_Z9vecMatMulPfS_S_i

.visible .entry _Z9vecMatMulPfS_S_i(
	.param .u64 .ptr .align 1 _Z9vecMatMulPfS_S_i_param_0,
	.param .u64 .ptr .align 1 _Z9vecMatMulPfS_S_i_param_1,
	.param .u64 .ptr .align 1 _Z9vecMatMulPfS_S_i_param_2,
	.param .u32 _Z9vecMatMulPfS_S_i_param_3
)
{
	.reg .pred 	%p<11>;
	.reg .b32 	%r<37>;
	.reg .b32 	%f<112>;
	.reg .b64 	%rd<31>;

	ld.param.u64 	%rd11, [_Z9vecMatMulPfS_S_i_param_0];
	ld.param.u64 	%rd12, [_Z9vecMatMulPfS_S_i_param_1];
	ld.param.u64 	%rd10, [_Z9vecMatMulPfS_S_i_param_2];
	ld.param.u32 	%r23, [_Z9vecMatMulPfS_S_i_param_3];
	cvta.to.global.u64 	%rd1, %rd12;
	cvta.to.global.u64 	%rd2, %rd11;
	mov.u32 	%r24, %ctaid.x;
	mov.u32 	%r25, %ntid.x;
	mov.u32 	%r26, %tid.x;
	mad.lo.s32 	%r1, %r24, %r25, %r26;
	setp.ge.s32 	%p1, %r1, %r23;
	@%p1 bra 	$L__BB0_15;
	setp.lt.s32 	%p2, %r23, 1;
	mov.f32 	%f111, 0f00000000;
	@%p2 bra 	$L__BB0_14;
	mul.lo.s32 	%r2, %r23, %r1;
	and.b32  	%r3, %r23, 15;
	setp.lt.u32 	%p3, %r23, 16;
	mov.f32 	%f111, 0f00000000;
	mov.b32 	%r33, 0;
	@%p3 bra 	$L__BB0_5;
	and.b32  	%r33, %r23, 2147483632;
	neg.s32 	%r31, %r33;
	add.s64 	%rd3, %rd2, 32;
	add.s64 	%rd29, %rd1, 32;
	mov.f32 	%f111, 0f00000000;
	mov.u32 	%r30, %r2;
$L__BB0_4:
	.pragma "nounroll";
	mul.wide.s32 	%rd13, %r30, 4;
	add.s64 	%rd14, %rd3, %rd13;
	ld.global.f32 	%f18, [%rd14+-32];
	ld.global.f32 	%f19, [%rd29+-32];
	fma.rn.f32 	%f20, %f18, %f19, %f111;
	ld.global.f32 	%f21, [%rd14+-28];
	ld.global.f32 	%f22, [%rd29+-28];
	fma.rn.f32 	%f23, %f21, %f22, %f20;
	ld.global.f32 	%f24, [%rd14+-24];
	ld.global.f32 	%f25, [%rd29+-24];
	fma.rn.f32 	%f26, %f24, %f25, %f23;
	ld.global.f32 	%f27, [%rd14+-20];
	ld.global.f32 	%f28, [%rd29+-20];
	fma.rn.f32 	%f29, %f27, %f28, %f26;
	ld.global.f32 	%f30, [%rd14+-16];
	ld.global.f32 	%f31, [%rd29+-16];
	fma.rn.f32 	%f32, %f30, %f31, %f29;
	ld.global.f32 	%f33, [%rd14+-12];
	ld.global.f32 	%f34, [%rd29+-12];
	fma.rn.f32 	%f35, %f33, %f34, %f32;
	ld.global.f32 	%f36, [%rd14+-8];
	ld.global.f32 	%f37, [%rd29+-8];
	fma.rn.f32 	%f38, %f36, %f37, %f35;
	ld.global.f32 	%f39, [%rd14+-4];
	ld.global.f32 	%f40, [%rd29+-4];
	fma.rn.f32 	%f41, %f39, %f40, %f38;
	ld.global.f32 	%f42, [%rd14];
	ld.global.f32 	%f43, [%rd29];
	fma.rn.f32 	%f44, %f42, %f43, %f41;
	ld.global.f32 	%f45, [%rd14+4];
	ld.global.f32 	%f46, [%rd29+4];
	fma.rn.f32 	%f47, %f45, %f46, %f44;
	ld.global.f32 	%f48, [%rd14+8];
	ld.global.f32 	%f49, [%rd29+8];
	fma.rn.f32 	%f50, %f48, %f49, %f47;
	ld.global.f32 	%f51, [%rd14+12];
	ld.global.f32 	%f52, [%rd29+12];
	fma.rn.f32 	%f53, %f51, %f52, %f50;
	ld.global.f32 	%f54, [%rd14+16];
	ld.global.f32 	%f55, [%rd29+16];
	fma.rn.f32 	%f56, %f54, %f55, %f53;
	ld.global.f32 	%f57, [%rd14+20];
	ld.global.f32 	%f58, [%rd29+20];
	fma.rn.f32 	%f59, %f57, %f58, %f56;
	ld.global.f32 	%f60, [%rd14+24];
	ld.global.f32 	%f61, [%rd29+24];
	fma.rn.f32 	%f62, %f60, %f61, %f59;
	ld.global.f32 	%f63, [%rd14+28];
	ld.global.f32 	%f64, [%rd29+28];
	fma.rn.f32 	%f111, %f63, %f64, %f62;
	add.s32 	%r31, %r31, 16;
	add.s32 	%r30, %r30, 16;
	add.s64 	%rd29, %rd29, 64;
	setp.ne.s32 	%p4, %r31, 0;
	@%p4 bra 	$L__BB0_4;
$L__BB0_5:
	setp.eq.s32 	%p5, %r3, 0;
	@%p5 bra 	$L__BB0_14;
	and.b32  	%r11, %r23, 7;
	setp.lt.u32 	%p6, %r3, 8;
	@%p6 bra 	$L__BB0_8;
	add.s32 	%r28, %r33, %r2;
	mul.wide.s32 	%rd15, %r28, 4;
	add.s64 	%rd16, %rd2, %rd15;
	ld.global.f32 	%f66, [%rd16];
	mul.wide.u32 	%rd17, %r33, 4;
	add.s64 	%rd18, %rd1, %rd17;
	ld.global.f32 	%f67, [%rd18];
	fma.rn.f32 	%f68, %f66, %f67, %f111;
	ld.global.f32 	%f69, [%rd16+4];
	ld.global.f32 	%f70, [%rd18+4];
	fma.rn.f32 	%f71, %f69, %f70, %f68;
	ld.global.f32 	%f72, [%rd16+8];
	ld.global.f32 	%f73, [%rd18+8];
	fma.rn.f32 	%f74, %f72, %f73, %f71;
	ld.global.f32 	%f75, [%rd16+12];
	ld.global.f32 	%f76, [%rd18+12];
	fma.rn.f32 	%f77, %f75, %f76, %f74;
	ld.global.f32 	%f78, [%rd16+16];
	ld.global.f32 	%f79, [%rd18+16];
	fma.rn.f32 	%f80, %f78, %f79, %f77;
	ld.global.f32 	%f81, [%rd16+20];
	ld.global.f32 	%f82, [%rd18+20];
	fma.rn.f32 	%f83, %f81, %f82, %f80;
	ld.global.f32 	%f84, [%rd16+24];
	ld.global.f32 	%f85, [%rd18+24];
	fma.rn.f32 	%f86, %f84, %f85, %f83;
	ld.global.f32 	%f87, [%rd16+28];
	ld.global.f32 	%f88, [%rd18+28];
	fma.rn.f32 	%f111, %f87, %f88, %f86;
	add.s32 	%r33, %r33, 8;
$L__BB0_8:
	setp.eq.s32 	%p7, %r11, 0;
	@%p7 bra 	$L__BB0_14;
	and.b32  	%r14, %r23, 3;
	setp.lt.u32 	%p8, %r11, 4;
	@%p8 bra 	$L__BB0_11;
	add.s32 	%r29, %r33, %r2;
	mul.wide.s32 	%rd19, %r29, 4;
	add.s64 	%rd20, %rd2, %rd19;
	ld.global.f32 	%f90, [%rd20];
	mul.wide.u32 	%rd21, %r33, 4;
	add.s64 	%rd22, %rd1, %rd21;
	ld.global.f32 	%f91, [%rd22];
	fma.rn.f32 	%f92, %f90, %f91, %f111;
	ld.global.f32 	%f93, [%rd20+4];
	ld.global.f32 	%f94, [%rd22+4];
	fma.rn.f32 	%f95, %f93, %f94, %f92;
	ld.global.f32 	%f96, [%rd20+8];
	ld.global.f32 	%f97, [%rd22+8];
	fma.rn.f32 	%f98, %f96, %f97, %f95;
	ld.global.f32 	%f99, [%rd20+12];
	ld.global.f32 	%f100, [%rd22+12];
	fma.rn.f32 	%f111, %f99, %f100, %f98;
	add.s32 	%r33, %r33, 4;
$L__BB0_11:
	setp.eq.s32 	%p9, %r14, 0;
	@%p9 bra 	$L__BB0_14;
	mul.wide.u32 	%rd23, %r33, 4;
	add.s64 	%rd30, %rd1, %rd23;
	add.s32 	%r36, %r33, %r2;
	neg.s32 	%r35, %r14;
$L__BB0_13:
	.pragma "nounroll";
	mul.wide.s32 	%rd24, %r36, 4;
	add.s64 	%rd25, %rd2, %rd24;
	ld.global.f32 	%f101, [%rd25];
	ld.global.f32 	%f102, [%rd30];
	fma.rn.f32 	%f111, %f101, %f102, %f111;
	add.s64 	%rd30, %rd30, 4;
	add.s32 	%r36, %r36, 1;
	add.s32 	%r35, %r35, 1;
	setp.ne.s32 	%p10, %r35, 0;
	@%p10 bra 	$L__BB0_13;
$L__BB0_14:
	cvta.to.global.u64 	%rd26, %rd10;
	mul.wide.s32 	%rd27, %r1, 4;
	add.s64 	%rd28, %rd26, %rd27;
	st.global.f32 	[%rd28], %f111;
$L__BB0_15:
	ret;

}


// ===== COMPILED SASS (sm_100) =====

	.target	sm_100

	.elftype	@"ET_EXEC"


//--------------------- .note.nv.tkinfo           --------------------------
	.section	.note.nv.tkinfo,"",@"SHT_NOTE"
	.sectionflags	@"SHF_NOTE_NV_TKINFO"
	.tkinfo
        /*0018*/ 	.word	0x00000002
        /*0030*/ 	.string	""
        /*0030*/ 	.string	"ptxas"
        /*0030*/ 	.string	"Cuda compilation tools, release 13.0, V13.0.88"
        /*0030*/ 	.string	"Build cuda_13.0.r13.0/compiler.36424714_0"
        /*0030*/ 	.string	"-arch sm_100 -m 64 "



//--------------------- .note.nv.cuinfo           --------------------------
	.section	.note.nv.cuinfo,"",@"SHT_NOTE"
	.sectionflags	@"SHF_NOTE_NV_CUINFO"
        /*0018*/ 	.short	0x0002
        /*001a*/ 	.short	0x0064
        /*001c*/ 	.short	0x0082
	.zero		2


//--------------------- .nv.info                  --------------------------
	.section	.nv.info,"",@"SHT_CUDA_INFO"
	.align	4


	//----- nvinfo : EIATTR_REGCOUNT
	.align		4
        /*0000*/ 	.byte	0x04, 0x2f
        /*0002*/ 	.short	(.L_1 - .L_0)
	.align		4
.L_0:
        /*0004*/ 	.word	index@(_Z9vecMatMulPfS_S_i)
        /*0008*/ 	.word	0x0000001e


	//----- nvinfo : EIATTR_FRAME_SIZE
	.align		4
.L_1:
        /*000c*/ 	.byte	0x04, 0x11
        /*000e*/ 	.short	(.L_3 - .L_2)
	.align		4
.L_2:
        /*0010*/ 	.word	index@(_Z9vecMatMulPfS_S_i)
        /*0014*/ 	.word	0x00000000


	//----- nvinfo : EIATTR_MIN_STACK_SIZE
	.align		4
.L_3:
        /*0018*/ 	.byte	0x04, 0x12
        /*001a*/ 	.short	(.L_5 - .L_4)
	.align		4
.L_4:
        /*001c*/ 	.word	index@(_Z9vecMatMulPfS_S_i)
        /*0020*/ 	.word	0x00000000
.L_5:


//--------------------- .nv.compat                --------------------------
	.section	.nv.compat,"",@"SHT_CUDA_COMPAT_INFO"
	.align	4
        /*0000*/ 	.byte	0x02, 0x09, 0x00, 0x00, 0x02, 0x02, 0x01, 0x00, 0x02, 0x05, 0x05, 0x00, 0x03, 0x07, 0x01, 0x01
        /*0010*/ 	.byte	0x02, 0x03, 0x00, 0x00, 0x02, 0x06, 0x01, 0x00, 0x04, 0x0b, 0x08, 0x00, 0x09, 0x00, 0x00, 0x00
        /*0020*/ 	.byte	0x00, 0x00, 0x00, 0x00


//--------------------- .nv.info._Z9vecMatMulPfS_S_i --------------------------
	.section	.nv.info._Z9vecMatMulPfS_S_i,"",@"SHT_CUDA_INFO"
	.sectionflags	@""
	.align	4


	//----- nvinfo : EIATTR_CUDA_API_VERSION
	.align		4
        /*0000*/ 	.byte	0x04, 0x37
        /*0002*/ 	.short	(.L_7 - .L_6)
.L_6:
        /*0004*/ 	.word	0x00000082


	//----- nvinfo : EIATTR_KPARAM_INFO
	.align		4
.L_7:
        /*0008*/ 	.byte	0x04, 0x17
        /*000a*/ 	.short	(.L_9 - .L_8)
.L_8:
        /*000c*/ 	.word	0x00000000
        /*0010*/ 	.short	0x0003
        /*0012*/ 	.short	0x0018
        /*0014*/ 	.byte	0x00, 0xf0, 0x11, 0x00


	//----- nvinfo : EIATTR_KPARAM_INFO
	.align		4
.L_9:
        /*0018*/ 	.byte	0x04, 0x17
        /*001a*/ 	.short	(.L_11 - .L_10)
.L_10:
        /*001c*/ 	.word	0x00000000
        /*0020*/ 	.short	0x0002
        /*0022*/ 	.short	0x0010
        /*0024*/ 	.byte	0x00, 0xf5, 0x21, 0x00


	//----- nvinfo : EIATTR_KPARAM_INFO
	.align		4
.L_11:
        /*0028*/ 	.byte	0x04, 0x17
        /*002a*/ 	.short	(.L_13 - .L_12)
.L_12:
        /*002c*/ 	.word	0x00000000
        /*0030*/ 	.short	0x0001
        /*0032*/ 	.short	0x0008
        /*0034*/ 	.byte	0x00, 0xf5, 0x21, 0x00


	//----- nvinfo : EIATTR_KPARAM_INFO
	.align		4
.L_13:
        /*0038*/ 	.byte	0x04, 0x17
        /*003a*/ 	.short	(.L_15 - .L_14)
.L_14:
        /*003c*/ 	.word	0x00000000
        /*0040*/ 	.short	0x0000
        /*0042*/ 	.short	0x0000
        /*0044*/ 	.byte	0x00, 0xf5, 0x21, 0x00


	//----- nvinfo : EIATTR_SPARSE_MMA_MASK
	.align		4
.L_15:
        /*0048*/ 	.byte	0x03, 0x50
        /*004a*/ 	.short	0x0000


	//----- nvinfo : EIATTR_MAXREG_COUNT
	.align		4
        /*004c*/ 	.byte	0x03, 0x1b
        /*004e*/ 	.short	0x00ff


	//----- nvinfo : EIATTR_MERCURY_ISA_VERSION
	.align		4
        /*0050*/ 	.byte	0x03, 0x5f
        /*0052*/ 	.short	0x0101


	//----- nvinfo : EIATTR_VRC_CTA_INIT_COUNT
	.align		4
        /*0054*/ 	.byte	0x02, 0x4a
	.zero		1
	.zero		1


	//----- nvinfo : EIATTR_EXIT_INSTR_OFFSETS
	.align		4
        /*0058*/ 	.byte	0x04, 0x1c
        /*005a*/ 	.short	(.L_17 - .L_16)


	//   ....[0]....
.L_16:
        /*005c*/ 	.word	0x00000070


	//   ....[1]....
        /*0060*/ 	.word	0x00000a80


	//----- nvinfo : EIATTR_CBANK_PARAM_SIZE
	.align		4
.L_17:
        /*0064*/ 	.byte	0x03, 0x19
        /*0066*/ 	.short	0x001c


	//----- nvinfo : EIATTR_PARAM_CBANK
	.align		4
        /*0068*/ 	.byte	0x04, 0x0a
        /*006a*/ 	.short	(.L_19 - .L_18)
	.align		4
.L_18:
        /*006c*/ 	.word	index@(.nv.constant0._Z9vecMatMulPfS_S_i)
        /*0070*/ 	.short	0x0380
        /*0072*/ 	.short	0x001c


	//----- nvinfo : EIATTR_SW_WAR
	.align		4
.L_19:
        /*0074*/ 	.byte	0x04, 0x36
        /*0076*/ 	.short	(.L_21 - .L_20)
.L_20:
        /*0078*/ 	.word	0x00000008
.L_21:


//--------------------- .nv.callgraph             --------------------------
	.section	.nv.callgraph,"",@"SHT_CUDA_CALLGRAPH"
	.align	4
	.sectionentsize	8
	.align		4
        /*0000*/ 	.word	0x00000000
	.align		4
        /*0004*/ 	.word	0xffffffff
	.align		4
        /*0008*/ 	.word	0x00000000
	.align		4
        /*000c*/ 	.word	0xfffffffe
	.align		4
        /*0010*/ 	.word	0x00000000
	.align		4
        /*0014*/ 	.word	0xfffffffd
	.align		4
        /*0018*/ 	.word	0x00000000
	.align		4
        /*001c*/ 	.word	0xfffffffc


//--------------------- .text._Z9vecMatMulPfS_S_i --------------------------
	.section	.text._Z9vecMatMulPfS_S_i,"ax",@progbits
	.align	128
        .global         _Z9vecMatMulPfS_S_i
        .type           _Z9vecMatMulPfS_S_i,@function
        .size           _Z9vecMatMulPfS_S_i,(.L_x_7 - _Z9vecMatMulPfS_S_i)
        .other          _Z9vecMatMulPfS_S_i,@"STO_CUDA_ENTRY STV_DEFAULT"
_Z9vecMatMulPfS_S_i:
.text._Z9vecMatMulPfS_S_i:
[----:B------:R-:W-:Y:S01]  /*0000*/  LDC R1, c[0x0][0x37c] ;  /* 0x0000df00ff017b82 */ /* 0x000fe20000000800 */
[----:B------:R-:W0:Y:S07]  /*0010*/  S2R R3, SR_TID.X ;  /* 0x0000000000037919 */ /* 0x000e2e0000002100 */
[----:B------:R-:W0:Y:S01]  /*0020*/  S2UR UR4, SR_CTAID.X ;  /* 0x00000000000479c3 */ /* 0x000e220000002500 */
[----:B------:R-:W1:Y:S07]  /*0030*/  LDCU UR16, c[0x0][0x398] ;  /* 0x00007300ff1077ac */ /* 0x000e6e0008000800 */
[----:B------:R-:W0:Y:S02]  /*0040*/  LDC R0, c[0x0][0x360] ;  /* 0x0000d800ff007b82 */ /* 0x000e240000000800 */
[----:B0-----:R-:W-:-:S05]  /*0050*/  IMAD R0, R0, UR4, R3 ;  /* 0x0000000400007c24 */ /* 0x001fca000f8e0203 */
[----:B-1----:R-:W-:-:S13]  /*0060*/  ISETP.GE.AND P0, PT, R0, UR16, PT ;  /* 0x0000001000007c0c */ /* 0x002fda000bf06270 */
[----:B------:R-:W-:Y:S05]  /*0070*/  @P0 EXIT ;  /* 0x000000000000094d */ /* 0x000fea0003800000 */
[----:B------:R-:W-:Y:S01]  /*0080*/  UISETP.GE.AND UP0, UPT, UR16, 0x1, UPT ;  /* 0x000000011000788c */ /* 0x000fe2000bf06270 */
[----:B------:R-:W-:Y:S01]  /*0090*/  HFMA2 R15, -RZ, RZ, 0, 0 ;  /* 0x00000000ff0f7431 */ /* 0x000fe200000001ff */
[----:B------:R-:W0:Y:S07]  /*00a0*/  LDCU.64 UR14, c[0x0][0x358] ;  /* 0x00006b00ff0e77ac */ /* 0x000e2e0008000a00 */
[----:B------:R-:W-:Y:S05]  /*00b0*/  BRA.U !UP0, `(.L_x_0) ;  /* 0x0000000908647547 */ /* 0x000fea000b800000 */
[----:B------:R-:W-:Y:S02]  /*00c0*/  UISETP.GE.U32.AND UP1, UPT, UR16, 0x10, UPT ;  /* 0x000000101000788c */ /* 0x000fe4000bf26070 */
[----:B------:R-:W-:Y:S01]  /*00d0*/  IMAD R7, R0, UR16, RZ ;  /* 0x0000001000077c24 */ /* 0x000fe2000f8e02ff */
[----:B------:R-:W-:Y:S01]  /*00e0*/  ULOP3.LUT UR12, UR16, 0xf, URZ, 0xc0, !UPT ;  /* 0x0000000f100c7892 */ /* 0x000fe2000f8ec0ff */
[----:B------:R-:W-:Y:S02]  /*00f0*/  MOV R15, RZ ;  /* 0x000000ff000f7202 */ /* 0x000fe40000000f00 */
[----:B------:R-:W-:Y:S01]  /*0100*/  MOV R8, RZ ;  /* 0x000000ff00087202 */ /* 0x000fe20000000f00 */
[----:B------:R-:W-:Y:S02]  /*0110*/  UISETP.NE.AND UP0, UPT, UR12, URZ, UPT ;  /* 0x000000ff0c00728c */ /* 0x000fe4000bf05270 */
[----:B------:R-:W-:Y:S09]  /*0120*/  BRA.U !UP1, `(.L_x_1) ;  /* 0x0000000509147547 */ /* 0x000ff2000b800000 */
[----:B------:R-:W1:Y:S01]  /*0130*/  LDCU.128 UR8, c[0x0][0x380] ;  /* 0x00007000ff0877ac */ /* 0x000e620008000c00 */
[----:B------:R-:W-:Y:S02]  /*0140*/  MOV R15, RZ ;  /* 0x000000ff000f7202 */ /* 0x000fe40000000f00 */
[----:B------:R-:W-:Y:S01]  /*0150*/  MOV R6, R7 ;  /* 0x0000000700067202 */ /* 0x000fe20000000f00 */
[----:B------:R-:W-:-:S06]  /*0160*/  ULOP3.LUT UR13, UR16, 0x7ffffff0, URZ, 0xc0, !UPT ;  /* 0x7ffffff0100d7892 */ /* 0x000fcc000f8ec0ff */
[----:B------:R-:W-:Y:S01]  /*0170*/  MOV R8, UR13 ;  /* 0x0000000d00087c02 */ /* 0x000fe20008000f00 */
[----:B-1----:R-:W-:Y:S02]  /*0180*/  UIADD3 UR4, UP2, UPT, UR10, 0x20, URZ ;  /* 0x000000200a047890 */ /* 0x002fe4000ff5e0ff */
[----:B------:R-:W-:Y:S02]  /*0190*/  UIADD3 UR6, UP1, UPT, UR8, 0x20, URZ ;  /* 0x0000002008067890 */ /* 0x000fe4000ff3e0ff */
[----:B------:R-:W-:Y:S02]  /*01a0*/  UIADD3.X UR5, UPT, UPT, URZ, UR11, URZ, UP2, !UPT ;  /* 0x0000000bff057290 */ /* 0x000fe400097fe4ff */
[----:B------:R-:W-:Y:S01]  /*01b0*/  MOV R2, UR4 ;  /* 0x0000000400027c02 */ /* 0x000fe20008000f00 */
[----:B------:R-:W-:Y:S02]  /*01c0*/  UIADD3 UR8, UPT, UPT, -UR13, URZ, URZ ;  /* 0x000000ff0d087290 */ /* 0x000fe4000fffe1ff */
[----:B------:R-:W-:Y:S01]  /*01d0*/  UIADD3.X UR7, UPT, UPT, URZ, UR9, URZ, UP1, !UPT ;  /* 0x00000009ff077290 */ /* 0x000fe20008ffe4ff */
[----:B------:R-:W-:-:S11]  /*01e0*/  MOV R3, UR5 ;  /* 0x0000000500037c02 */ /* 0x000fd60008000f00 */
.L_x_2:
[----:B------:R-:W-:Y:S01]  /*01f0*/  MOV R4, UR6 ;  /* 0x0000000600047c02 */ /* 0x000fe20008000f00 */
[----:B0-----:R-:W2:Y:S01]  /*0200*/  LDG.E R17, desc[UR14][R2.64+-0x20] ;  /* 0xffffe00e02117981 */ /* 0x001ea2000c1e1900 */
[----:B------:R-:W-:-:S03]  /*0210*/  MOV R5, UR7 ;  /* 0x0000000700057c02 */ /* 0x000fc60008000f00 */
[----:B------:R-:W3:Y:S01]  /*0220*/  LDG.E R25, desc[UR14][R2.64+-0x1c] ;  /* 0xffffe40e02197981 */ /* 0x000ee2000c1e1900 */
[----:B------:R-:W-:-:S03]  /*0230*/  IMAD.WIDE R4, R6, 0x4, R4 ;  /* 0x0000000406047825 */ /* 0x000fc600078e0204 */
[----:B------:R-:W4:Y:S04]  /*0240*/  LDG.E R19, desc[UR14][R2.64+-0x18] ;  /* 0xffffe80e02137981 */ /* 0x000f28000c1e1900 */
[----:B------:R-:W2:Y:S04]  /*0250*/  LDG.E R16, desc[UR14][R4.64+-0x20] ;  /* 0xffffe00e04107981 */ /* 0x000ea8000c1e1900 */
[----:B------:R-:W3:Y:S04]  /*0260*/  LDG.E R18, desc[UR14][R4.64+-0x1c] ;  /* 0xffffe40e04127981 */ /* 0x000ee8000c1e1900 */
[----:B------:R-:W4:Y:S04]  /*0270*/  LDG.E R20, desc[UR14][R4.64+-0x18] ;  /* 0xffffe80e04147981 */ /* 0x000f28000c1e1900 */
[----:B------:R-:W5:Y:S04]  /*0280*/  LDG.E R22, desc[UR14][R2.64+-0x14] ;  /* 0xffffec0e02167981 */ /* 0x000f68000c1e1900 */
        /* <DEDUP_REMOVED lines=8> */
[----:B------:R-:W5:Y:S01]  /*0310*/  LDG.E R14, desc[UR14][R4.64+-0x4] ;  /* 0xfffffc0e040e7981 */ /* 0x000f62000c1e1900 */
[----:B--2---:R-:W-:-:S03]  /*0320*/  FFMA R17, R16, R17, R15 ;  /* 0x0000001110117223 */ /* 0x004fc6000000000f */
[----:B------:R-:W2:Y:S04]  /*0330*/  LDG.E R15, desc[UR14][R2.64] ;  /* 0x0000000e020f7981 */ /* 0x000ea8000c1e1900 */
[----:B------:R-:W2:Y:S01]  /*0340*/  LDG.E R16, desc[UR14][R4.64] ;  /* 0x0000000e04107981 */ /* 0x000ea2000c1e1900 */
[----:B---3--:R-:W-:-:S03]  /*0350*/  FFMA R25, R18, R25, R17 ;  /* 0x0000001912197223 */ /* 0x008fc60000000011 */
[----:B------:R-:W3:Y:S01]  /*0360*/  LDG.E R17, desc[UR14][R2.64+0x4] ;  /* 0x0000040e02117981 */ /* 0x000ee2000c1e1900 */
[----:B----4-:R-:W-:-:S03]  /*0370*/  FFMA R26, R20, R19, R25 ;  /* 0x00000013141a7223 */ /* 0x010fc60000000019 */
[----:B------:R-:W3:Y:S04]  /*0380*/  LDG.E R18, desc[UR14][R4.64+0x4] ;  /* 0x0000040e04127981 */ /* 0x000ee8000c1e1900 */
[----:B------:R-:W4:Y:S01]  /*0390*/  LDG.E R20, desc[UR14][R2.64+0x8] ;  /* 0x0000080e02147981 */ /* 0x000f22000c1e1900 */
[----:B-----5:R-:W-:-:S03]  /*03a0*/  FFMA R25, R21, R22, R26 ;  /* 0x0000001615197223 */ /* 0x020fc6000000001a */
[----:B------:R-:W4:Y:S04]  /*03b0*/  LDG.E R19, desc[UR14][R4.64+0x8] ;  /* 0x0000080e04137981 */ /* 0x000f28000c1e1900 */
[----:B------:R-:W5:Y:S01]  /*03c0*/  LDG.E R22, desc[UR14][R2.64+0xc] ;  /* 0x00000c0e02167981 */ /* 0x000f62000c1e1900 */
[----:B------:R-:W-:-:S03]  /*03d0*/  FFMA R25, R24, R23, R25 ;  /* 0x0000001718197223 */ /* 0x000fc60000000019 */
[----:B------:R-:W5:Y:S04]  /*03e0*/  LDG.E R21, desc[UR14][R4.64+0xc] ;  /* 0x00000c0e04157981 */ /* 0x000f68000c1e1900 */
[----:B------:R-:W5:Y:S01]  /*03f0*/  LDG.E R24, desc[UR14][R2.64+0x10] ;  /* 0x0000100e02187981 */ /* 0x000f62000c1e1900 */
[----:B------:R-:W-:-:S03]  /*0400*/  FFMA R25, R10, R9, R25 ;  /* 0x000000090a197223 */ /* 0x000fc60000000019 */
[----:B------:R-:W5:Y:S04]  /*0410*/  LDG.E R23, desc[UR14][R4.64+0x10] ;  /* 0x0000100e04177981 */ /* 0x000f68000c1e1900 */
[----:B------:R-:W5:Y:S01]  /*0420*/  LDG.E R10, desc[UR14][R2.64+0x14] ;  /* 0x0000140e020a7981 */ /* 0x000f62000c1e1900 */
[----:B------:R-:W-:-:S03]  /*0430*/  FFMA R27, R12, R11, R25 ;  /* 0x0000000b0c1b7223 */ /* 0x000fc60000000019 */
[----:B------:R-:W5:Y:S04]  /*0440*/  LDG.E R9, desc[UR14][R4.64+0x14] ;  /* 0x0000140e04097981 */ /* 0x000f68000c1e1900 */
[----:B------:R-:W5:Y:S04]  /*0450*/  LDG.E R11, desc[UR14][R2.64+0x18] ;  /* 0x0000180e020b7981 */ /* 0x000f68000c1e1900 */
[----:B------:R-:W5:Y:S04]  /*0460*/  LDG.E R12, desc[UR14][R4.64+0x18] ;  /* 0x0000180e040c7981 */ /* 0x000f68000c1e1900 */
[----:B------:R-:W5:Y:S04]  /*0470*/  LDG.E R25, desc[UR14][R4.64+0x1c] ;  /* 0x00001c0e04197981 */ /* 0x000f68000c1e1900 */
[----:B------:R0:W5:Y:S01]  /*0480*/  LDG.E R26, desc[UR14][R2.64+0x1c] ;  /* 0x00001c0e021a7981 */ /* 0x000162000c1e1900 */
[----:B------:R-:W-:Y:S01]  /*0490*/  FFMA R13, R14, R13, R27 ;  /* 0x0000000d0e0d7223 */ /* 0x000fe2000000001b */
[----:B------:R-:W-:-:S04]  /*04a0*/  UIADD3 UR8, UPT, UPT, UR8, 0x10, URZ ;  /* 0x0000001008087890 */ /* 0x000fc8000fffe0ff */
[----:B------:R-:W-:Y:S01]  /*04b0*/  UISETP.NE.AND UP1, UPT, UR8, URZ, UPT ;  /* 0x000000ff0800728c */ /* 0x000fe2000bf25270 */
[----:B0-----:R-:W-:Y:S02]  /*04c0*/  IADD3 R2, P0, PT, R2, 0x40, RZ ;  /* 0x0000004002027810 */ /* 0x001fe40007f1e0ff */
[----:B------:R-:W-:Y:S02]  /*04d0*/  IADD3 R6, PT, PT, R6, 0x10, RZ ;  /* 0x0000001006067810 */ /* 0x000fe40007ffe0ff */
[----:B------:R-:W-:Y:S01]  /*04e0*/  IADD3.X R3, PT, PT, RZ, R3, RZ, P0, !PT ;  /* 0x00000003ff037210 */ /* 0x000fe200007fe4ff */
[----:B--2---:R-:W-:-:S04]  /*04f0*/  FFMA R13, R16, R15, R13 ;  /* 0x0000000f100d7223 */ /* 0x004fc8000000000d */
[----:B---3--:R-:W-:-:S04]  /*0500*/  FFMA R18, R18, R17, R13 ;  /* 0x0000001112127223 */ /* 0x008fc8000000000d */
[----:B----4-:R-:W-:-:S04]  /*0510*/  FFMA R18, R19, R20, R18 ;  /* 0x0000001413127223 */ /* 0x010fc80000000012 */
[----:B-----5:R-:W-:-:S04]  /*0520*/  FFMA R18, R21, R22, R18 ;  /* 0x0000001615127223 */ /* 0x020fc80000000012 */
[----:B------:R-:W-:-:S04]  /*0530*/  FFMA R18, R23, R24, R18 ;  /* 0x0000001817127223 */ /* 0x000fc80000000012 */
[----:B------:R-:W-:-:S04]  /*0540*/  FFMA R9, R9, R10, R18 ;  /* 0x0000000a09097223 */ /* 0x000fc80000000012 */
[----:B------:R-:W-:-:S04]  /*0550*/  FFMA R12, R12, R11, R9 ;  /* 0x0000000b0c0c7223 */ /* 0x000fc80000000009 */
[----:B------:R-:W-:Y:S01]  /*0560*/  FFMA R15, R25, R26, R12 ;  /* 0x0000001a190f7223 */ /* 0x000fe2000000000c */
[----:B------:R-:W-:Y:S06]  /*0570*/  BRA.U UP1, `(.L_x_2) ;  /* 0xfffffffd011c7547 */ /* 0x000fec000b83ffff */
.L_x_1:
[----:B------:R-:W-:Y:S05]  /*0580*/  BRA.U !UP0, `(.L_x_0) ;  /* 0x0000000508307547 */ /* 0x000fea000b800000 */
[----:B------:R-:W-:Y:S02]  /*0590*/  UISETP.GE.U32.AND UP0, UPT, UR12, 0x8, UPT ;  /* 0x000000080c00788c */ /* 0x000fe4000bf06070 */
[----:B------:R-:W-:-:S04]  /*05a0*/  ULOP3.LUT UR5, UR16, 0x7, URZ, 0xc0, !UPT ;  /* 0x0000000710057892 */ /* 0x000fc8000f8ec0ff */
[----:B------:R-:W-:-:S03]  /*05b0*/  UISETP.NE.AND UP1, UPT, UR5, URZ, UPT ;  /* 0x000000ff0500728c */ /* 0x000fc6000bf25270 */
[----:B------:R-:W-:Y:S08]  /*05c0*/  BRA.U !UP0, `(.L_x_3) ;  /* 0x0000000108787547 */ /* 0x000ff0000b800000 */
[----:B------:R-:W1:Y:S01]  /*05d0*/  LDC.64 R2, c[0x0][0x380] ;  /* 0x0000e000ff027b82 */ /* 0x000e620000000a00 */
[----:B------:R-:W-:-:S07]  /*05e0*/  IADD3 R9, PT, PT, R7, R8, RZ ;  /* 0x0000000807097210 */ /* 0x000fce0007ffe0ff */
[----:B------:R-:W2:Y:S01]  /*05f0*/  LDC.64 R4, c[0x0][0x388] ;  /* 0x0000e200ff047b82 */ /* 0x000ea20000000a00 */
[----:B-1----:R-:W-:-:S05]  /*0600*/  IMAD.WIDE R2, R9, 0x4, R2 ;  /* 0x0000000409027825 */ /* 0x002fca00078e0202 */
[----:B0-----:R-:W3:Y:S01]  /*0610*/  LDG.E R10, desc[UR14][R2.64] ;  /* 0x0000000e020a7981 */ /* 0x001ee2000c1e1900 */
[----:B--2---:R-:W-:-:S03]  /*0620*/  IMAD.WIDE.U32 R4, R8, 0x4, R4 ;  /* 0x0000000408047825 */ /* 0x004fc600078e0004 */
[----:B------:R-:W2:Y:S04]  /*0630*/  LDG.E R13, desc[UR14][R2.64+0x4] ;  /* 0x0000040e020d7981 */ /* 0x000ea8000c1e1900 */
[----:B------:R-:W3:Y:S04]  /*0640*/  LDG.E R11, desc[UR14][R4.64] ;  /* 0x0000000e040b7981 */ /* 0x000ee8000c1e1900 */
[----:B------:R-:W2:Y:S04]  /*0650*/  LDG.E R12, desc[UR14][R4.64+0x4] ;  /* 0x0000040e040c7981 */ /* 0x000ea8000c1e1900 */
[----:B------:R-:W4:Y:S04]  /*0660*/  LDG.E R17, desc[UR14][R2.64+0x8] ;  /* 0x0000080e02117981 */ /* 0x000f28000c1e1900 */
        /* <DEDUP_REMOVED lines=11> */
[----:B------:R-:W-:Y:S01]  /*0720*/  IADD3 R8, PT, PT, R8, 0x8, RZ ;  /* 0x0000000808087810 */ /* 0x000fe20007ffe0ff */
[----:B---3--:R-:W-:-:S04]  /*0730*/  FFMA R10, R10, R11, R15 ;  /* 0x0000000b0a0a7223 */ /* 0x008fc8000000000f */
[----:B--2---:R-:W-:-:S04]  /*0740*/  FFMA R10, R13, R12, R10 ;  /* 0x0000000c0d0a7223 */ /* 0x004fc8000000000a */
[----:B----4-:R-:W-:-:S04]  /*0750*/  FFMA R10, R17, R14, R10 ;  /* 0x0000000e110a7223 */ /* 0x010fc8000000000a */
[----:B-----5:R-:W-:-:S04]  /*0760*/  FFMA R10, R19, R16, R10 ;  /* 0x00000010130a7223 */ /* 0x020fc8000000000a */
[----:B------:R-:W-:-:S04]  /*0770*/  FFMA R10, R21, R18, R10 ;  /* 0x00000012150a7223 */ /* 0x000fc8000000000a */
[----:B------:R-:W-:-:S04]  /*0780*/  FFMA R23, R23, R20, R10 ;  /* 0x0000001417177223 */ /* 0x000fc8000000000a */
[----:B------:R-:W-:-:S04]  /*0790*/  FFMA R6, R6, R9, R23 ;  /* 0x0000000906067223 */ /* 0x000fc80000000017 */
[----:B------:R-:W-:-:S07]  /*07a0*/  FFMA R15, R25, R22, R6 ;  /* 0x00000016190f7223 */ /* 0x000fce0000000006 */
.L_x_3:
        /* <DEDUP_REMOVED lines=17> */
[----:B------:R-:W5:Y:S01]  /*08c0*/  LDG.E R14, desc[UR14][R4.64+0xc] ;  /* 0x00000c0e040e7981 */ /* 0x000f62000c1e1900 */
[----:B------:R-:W-:Y:S01]  /*08d0*/  IADD3 R8, PT, PT, R8, 0x4, RZ ;  /* 0x0000000408087810 */ /* 0x000fe20007ffe0ff */
[----:B---3--:R-:W-:-:S04]  /*08e0*/  FFMA R6, R6, R9, R15 ;  /* 0x0000000906067223 */ /* 0x008fc8000000000f */
[----:B--2---:R-:W-:-:S04]  /*08f0*/  FFMA R6, R11, R10, R6 ;  /* 0x0000000a0b067223 */ /* 0x004fc80000000006 */
[----:B----4-:R-:W-:-:S04]  /*0900*/  FFMA R6, R13, R12, R6 ;  /* 0x0000000c0d067223 */ /* 0x010fc80000000006 */
[----:B-----5:R-:W-:-:S07]  /*0910*/  FFMA R15, R17, R14, R6 ;  /* 0x0000000e110f7223 */ /* 0x020fce0000000006 */
.L_x_4:
[----:B------:R-:W-:Y:S05]  /*0920*/  BRA.U !UP1, `(.L_x_0) ;  /* 0x0000000109487547 */ /* 0x000fea000b800000 */
[----:B------:R-:W1:Y:S01]  /*0930*/  LDC.64 R2, c[0x0][0x388] ;  /* 0x0000e200ff027b82 */ /* 0x000e620000000a00 */
[----:B------:R-:W-:Y:S01]  /*0940*/  IADD3 R7, PT, PT, R7, R8, RZ ;  /* 0x0000000807077210 */ /* 0x000fe20007ffe0ff */
[----:B------:R-:W-:-:S06]  /*0950*/  UIADD3 UR4, UPT, UPT, -UR4, URZ, URZ ;  /* 0x000000ff04047290 */ /* 0x000fcc000fffe1ff */
[----:B------:R-:W2:Y:S01]  /*0960*/  LDC.64 R10, c[0x0][0x380] ;  /* 0x0000e000ff0a7b82 */ /* 0x000ea20000000a00 */
[----:B-1----:R-:W-:-:S03]  /*0970*/  IMAD.WIDE.U32 R2, R8, 0x4, R2 ;  /* 0x0000000408027825 */ /* 0x002fc600078e0002 */
[----:B------:R-:W-:Y:S02]  /*0980*/  MOV R6, R2 ;  /* 0x0000000200067202 */ /* 0x000fe40000000f00 */
[----:B------:R-:W-:-:S07]  /*0990*/  MOV R5, R3 ;  /* 0x0000000300057202 */ /* 0x000fce0000000f00 */
.L_x_5:
[----:B--2---:R-:W-:Y:S01]  /*09a0*/  IMAD.WIDE R2, R7, 0x4, R10 ;  /* 0x0000000407027825 */ /* 0x004fe200078e020a */
[----:B------:R-:W-:-:S05]  /*09b0*/  MOV R4, R6 ;  /* 0x0000000600047202 */ /* 0x000fca0000000f00 */
[----:B0-----:R-:W2:Y:S04]  /*09c0*/  LDG.E R2, desc[UR14][R2.64] ;  /* 0x0000000e02027981 */ /* 0x001ea8000c1e1900 */
[----:B------:R0:W2:Y:S01]  /*09d0*/  LDG.E R4, desc[UR14][R4.64] ;  /* 0x0000000e04047981 */ /* 0x0000a2000c1e1900 */
[----:B------:R-:W-:Y:S01]  /*09e0*/  UIADD3 UR4, UPT, UPT, UR4, 0x1, URZ ;  /* 0x0000000104047890 */ /* 0x000fe2000fffe0ff */
[----:B------:R-:W-:Y:S02]  /*09f0*/  IADD3 R6, P0, PT, R6, 0x4, RZ ;  /* 0x0000000406067810 */ /* 0x000fe40007f1e0ff */
[----:B------:R-:W-:Y:S01]  /*0a00*/  IADD3 R7, PT, PT, R7, 0x1, RZ ;  /* 0x0000000107077810 */ /* 0x000fe20007ffe0ff */
[----:B------:R-:W-:Y:S01]  /*0a10*/  UISETP.NE.AND UP0, UPT, UR4, URZ, UPT ;  /* 0x000000ff0400728c */ /* 0x000fe2000bf05270 */
[----:B0-----:R-:W-:Y:S01]  /*0a20*/  IADD3.X R5, PT, PT, RZ, R5, RZ, P0, !PT ;  /* 0x00000005ff057210 */ /* 0x001fe200007fe4ff */
[----:B--2---:R-:W-:-:S07]  /*0a30*/  FFMA R15, R2, R4, R15 ;  /* 0x00000004020f7223 */ /* 0x004fce000000000f */
[----:B------:R-:W-:Y:S05]  /*0a40*/  BRA.U UP0, `(.L_x_5) ;  /* 0xfffffffd00d47547 */ /* 0x000fea000b83ffff */
.L_x_0:
[----:B------:R-:W1:Y:S02]  /*0a50*/  LDC.64 R2, c[0x0][0x390] ;  /* 0x0000e400ff027b82 */ /* 0x000e640000000a00 */
[----:B-1----:R-:W-:-:S05]  /*0a60*/  IMAD.WIDE R2, R0, 0x4, R2 ;  /* 0x0000000400027825 */ /* 0x002fca00078e0202 */
[----:B0-----:R-:W-:Y:S01]  /*0a70*/  STG.E desc[UR14][R2.64], R15 ;  /* 0x0000000f02007986 */ /* 0x001fe2000c10190e */
[----:B------:R-:W-:Y:S05]  /*0a80*/  EXIT ;  /* 0x000000000000794d */ /* 0x000fea0003800000 */
.L_x_6:
[----:B------:R-:W-:-:S00]  /*0a90*/  BRA `(.L_x_6) ;  /* 0xfffffffc00fc7947 */ /* 0x000fc0000383ffff */
[----:B------:R-:W-:-:S00]  /*0aa0*/  NOP ;  /* 0x0000000000007918 */ /* 0x000fc00000000000 */
        /* <DEDUP_REMOVED lines=13> */
.L_x_7:


//--------------------- .nv.shared.reserved.0     --------------------------
	.section	.nv.shared.reserved.0,"aw",@nobits
	.weak		__nv_reservedSMEM_offset_0_alias
	.size		__nv_reservedSMEM_offset_0_alias, 0, 64
	.other		__nv_reservedSMEM_offset_0_alias,@"STO_CUDA_RESERVED_SHARED STV_DEFAULT"
__nv_reservedSMEM_offset_0_alias:
	.zero		0
	.zero		64


//--------------------- .nv.constant0._Z9vecMatMulPfS_S_i --------------------------
	.section	.nv.constant0._Z9vecMatMulPfS_S_i,"a",@progbits
	.sectionflags	@""
	.align	4
.nv.constant0._Z9vecMatMulPfS_S_i:
	.zero		924


//--------------------- SYMBOLS --------------------------

	.type		.nv.reservedSmem.offset0,@object
	.size		.nv.reservedSmem.offset0,0x4
